//
// Generated by NVIDIA NVVM Compiler
//
// Compiler Build ID: CL-36424714
// Cuda compilation tools, release 13.0, V13.0.88
// Based on NVVM 20.0.0
//

.version 9.0
.target sm_100
.address_size 64

	// .globl	_Z12countingSortPiS_S_S_ii
.extern .shared .align 16 .b8 sdata[];

.visible .entry _Z12countingSortPiS_S_S_ii(
	.param .u64 .ptr .align 1 _Z12countingSortPiS_S_S_ii_param_0,
	.param .u64 .ptr .align 1 _Z12countingSortPiS_S_S_ii_param_1,
	.param .u64 .ptr .align 1 _Z12countingSortPiS_S_S_ii_param_2,
	.param .u64 .ptr .align 1 _Z12countingSortPiS_S_S_ii_param_3,
	.param .u32 _Z12countingSortPiS_S_S_ii_param_4,
	.param .u32 _Z12countingSortPiS_S_S_ii_param_5
)
{
	.reg .pred 	%p<4>;
	.reg .b32 	%r<45>;
	.reg .b64 	%rd<17>;

	ld.param.u64 	%rd5, [_Z12countingSortPiS_S_S_ii_param_0];
	ld.param.u64 	%rd4, [_Z12countingSortPiS_S_S_ii_param_1];
	ld.param.u64 	%rd6, [_Z12countingSortPiS_S_S_ii_param_2];
	ld.param.u64 	%rd7, [_Z12countingSortPiS_S_S_ii_param_3];
	ld.param.u32 	%r2, [_Z12countingSortPiS_S_S_ii_param_4];
	ld.param.u32 	%r3, [_Z12countingSortPiS_S_S_ii_param_5];
	cvta.to.global.u64 	%rd1, %rd7;
	cvta.to.global.u64 	%rd2, %rd6;
	cvta.to.global.u64 	%rd8, %rd5;
	mov.u32 	%r4, %tid.x;
	mov.u32 	%r5, %ctaid.x;
	mov.u32 	%r6, %ntid.x;
	mad.lo.s32 	%r1, %r5, %r6, %r4;
	setp.ge.s32 	%p1, %r1, %r3;
	mul.wide.s32 	%rd9, %r1, 4;
	add.s64 	%rd3, %rd8, %rd9;
	@%p1 bra 	$L__BB0_2;
	ld.global.u32 	%r7, [%rd3];
	div.s32 	%r8, %r7, %r2;
	mul.hi.s32 	%r9, %r8, 1717986919;
	shr.u32 	%r10, %r9, 31;
	shr.s32 	%r11, %r9, 2;
	add.s32 	%r12, %r11, %r10;
	mul.lo.s32 	%r13, %r12, 10;
	sub.s32 	%r14, %r8, %r13;
	mul.wide.s32 	%rd10, %r14, 4;
	add.s64 	%rd11, %rd2, %rd10;
	atom.global.add.u32 	%r15, [%rd11], 1;
$L__BB0_2:
	bar.sync 	0;
	setp.ne.s32 	%p2, %r1, 1;
	@%p2 bra 	$L__BB0_4;
	ld.global.u32 	%r16, [%rd2];
	ld.global.u32 	%r17, [%rd1];
	add.s32 	%r18, %r17, %r16;
	st.global.u32 	[%rd1+4], %r18;
	ld.global.u32 	%r19, [%rd2+4];
	add.s32 	%r20, %r18, %r19;
	st.global.u32 	[%rd1+8], %r20;
	ld.global.u32 	%r21, [%rd2+8];
	add.s32 	%r22, %r20, %r21;
	st.global.u32 	[%rd1+12], %r22;
	ld.global.u32 	%r23, [%rd2+12];
	add.s32 	%r24, %r22, %r23;
	st.global.u32 	[%rd1+16], %r24;
	ld.global.u32 	%r25, [%rd2+16];
	add.s32 	%r26, %r24, %r25;
	st.global.u32 	[%rd1+20], %r26;
	ld.global.u32 	%r27, [%rd2+20];
	add.s32 	%r28, %r26, %r27;
	st.global.u32 	[%rd1+24], %r28;
	ld.global.u32 	%r29, [%rd2+24];
	add.s32 	%r30, %r28, %r29;
	st.global.u32 	[%rd1+28], %r30;
	ld.global.u32 	%r31, [%rd2+28];
	add.s32 	%r32, %r30, %r31;
	st.global.u32 	[%rd1+32], %r32;
	ld.global.u32 	%r33, [%rd2+32];
	add.s32 	%r34, %r32, %r33;
	st.global.u32 	[%rd1+36], %r34;
$L__BB0_4:
	setp.ge.s32 	%p3, %r1, %r3;
	bar.sync 	0;
	@%p3 bra 	$L__BB0_6;
	ld.global.u32 	%r35, [%rd3];
	div.s32 	%r36, %r35, %r2;
	mul.hi.s32 	%r37, %r36, 1717986919;
	shr.u32 	%r38, %r37, 31;
	shr.s32 	%r39, %r37, 2;
	add.s32 	%r40, %r39, %r38;
	mul.lo.s32 	%r41, %r40, 10;
	sub.s32 	%r42, %r36, %r41;
	mul.wide.s32 	%rd12, %r42, 4;
	add.s64 	%rd13, %rd1, %rd12;
	atom.global.add.u32 	%r43, [%rd13], 1;
	ld.global.u32 	%r44, [%rd3];
	cvta.to.global.u64 	%rd14, %rd4;
	mul.wide.s32 	%rd15, %r43, 4;
	add.s64 	%rd16, %rd14, %rd15;
	st.global.u32 	[%rd16], %r44;
$L__BB0_6:
	ret;

}
	// .globl	_Z7findmaxPiS_
.visible .entry _Z7findmaxPiS_(
	.param .u64 .ptr .align 1 _Z7findmaxPiS__param_0,
	.param .u64 .ptr .align 1 _Z7findmaxPiS__param_1
)
{
	.reg .pred 	%p<17>;
	.reg .b32 	%r<63>;
	.reg .b64 	%rd<7>;

	ld.param.u64 	%rd2, [_Z7findmaxPiS__param_0];
	ld.param.u64 	%rd1, [_Z7findmaxPiS__param_1];
	cvta.to.global.u64 	%rd3, %rd2;
	mov.u32 	%r29, %ctaid.x;
	mov.u32 	%r1, %ntid.x;
	mov.u32 	%r2, %tid.x;
	mad.lo.s32 	%r30, %r29, %r1, %r2;
	mul.wide.s32 	%rd4, %r30, 4;
	add.s64 	%rd5, %rd3, %rd4;
	ld.global.u32 	%r31, [%rd5];
	shl.b32 	%r32, %r2, 2;
	mov.u32 	%r33, sdata;
	add.s32 	%r3, %r33, %r32;
	st.shared.u32 	[%r3], %r31;
	bar.sync 	0;
	setp.lt.u32 	%p1, %r1, 2;
	@%p1 bra 	$L__BB1_22;
	shr.u32 	%r59, %r1, 1;
	max.u32 	%r34, %r59, 2;
	add.s32 	%r5, %r34, -2;
	add.s32 	%r35, %r34, -1;
	shr.u32 	%r36, %r35, 1;
	add.s32 	%r6, %r36, 1;
	and.b32  	%r37, %r35, 6;
	setp.eq.s32 	%p2, %r37, 6;
	mov.u32 	%r62, %r59;
	@%p2 bra 	$L__BB1_7;
	and.b32  	%r38, %r6, 3;
	shl.b32 	%r40, %r59, 2;
	add.s32 	%r41, %r32, %r40;
	add.s32 	%r58, %r33, %r41;
	neg.s32 	%r57, %r38;
	shl.b32 	%r43, %r6, 1;
	and.b32  	%r44, %r43, 6;
	sub.s32 	%r62, %r59, %r44;
$L__BB1_3:
	.pragma "nounroll";
	setp.ge.u32 	%p3, %r2, %r59;
	@%p3 bra 	$L__BB1_6;
	ld.shared.u32 	%r45, [%r3];
	ld.shared.u32 	%r13, [%r58];
	setp.ge.s32 	%p4, %r45, %r13;
	@%p4 bra 	$L__BB1_6;
	st.shared.u32 	[%r3], %r13;
$L__BB1_6:
	bar.sync 	0;
	add.s32 	%r59, %r59, -2;
	add.s32 	%r58, %r58, -8;
	add.s32 	%r57, %r57, 1;
	setp.ne.s32 	%p5, %r57, 0;
	@%p5 bra 	$L__BB1_3;
$L__BB1_7:
	setp.lt.u32 	%p6, %r5, 5;
	@%p6 bra 	$L__BB1_22;
	shl.b32 	%r47, %r62, 2;
	add.s32 	%r48, %r32, %r47;
	add.s32 	%r50, %r48, %r33;
	add.s32 	%r61, %r50, -8;
$L__BB1_9:
	setp.ge.u32 	%p7, %r2, %r62;
	@%p7 bra 	$L__BB1_12;
	ld.shared.u32 	%r51, [%r3];
	ld.shared.u32 	%r21, [%r61+8];
	setp.ge.s32 	%p8, %r51, %r21;
	@%p8 bra 	$L__BB1_12;
	st.shared.u32 	[%r3], %r21;
$L__BB1_12:
	bar.sync 	0;
	add.s32 	%r22, %r62, -2;
	setp.ge.u32 	%p9, %r2, %r22;
	@%p9 bra 	$L__BB1_15;
	ld.shared.u32 	%r52, [%r3];
	ld.shared.u32 	%r23, [%r61];
	setp.ge.s32 	%p10, %r52, %r23;
	@%p10 bra 	$L__BB1_15;
	st.shared.u32 	[%r3], %r23;
$L__BB1_15:
	bar.sync 	0;
	add.s32 	%r24, %r22, -2;
	setp.ge.u32 	%p11, %r2, %r24;
	@%p11 bra 	$L__BB1_18;
	ld.shared.u32 	%r53, [%r3];
	ld.shared.u32 	%r25, [%r61+-8];
	setp.ge.s32 	%p12, %r53, %r25;
	@%p12 bra 	$L__BB1_18;
	st.shared.u32 	[%r3], %r25;
$L__BB1_18:
	bar.sync 	0;
	add.s32 	%r54, %r24, -2;
	setp.ge.u32 	%p13, %r2, %r54;
	@%p13 bra 	$L__BB1_21;
	ld.shared.u32 	%r55, [%r3];
	ld.shared.u32 	%r26, [%r61+-16];
	setp.ge.s32 	%p14, %r55, %r26;
	@%p14 bra 	$L__BB1_21;
	st.shared.u32 	[%r3], %r26;
$L__BB1_21:
	bar.sync 	0;
	add.s32 	%r61, %r61, -32;
	setp.gt.s32 	%p15, %r62, 8;
	add.s32 	%r62, %r62, -8;
	@%p15 bra 	$L__BB1_9;
$L__BB1_22:
	setp.ne.s32 	%p16, %r2, 0;
	@%p16 bra 	$L__BB1_24;
	ld.shared.u32 	%r56, [sdata];
	cvta.to.global.u64 	%rd6, %rd1;
	st.global.u32 	[%rd6], %r56;
$L__BB1_24:
	ret;

}


// ===== COMPILED SASS (sm_100) =====

	.target	sm_100

	.elftype	@"ET_EXEC"


//--------------------- .note.nv.tkinfo           --------------------------
	.section	.note.nv.tkinfo,"",@"SHT_NOTE"
	.sectionflags	@"SHF_NOTE_NV_TKINFO"
	.tkinfo
        /*0018*/ 	.word	0x00000002
        /*0030*/ 	.string	""
        /*0030*/ 	.string	"ptxas"
        /*0030*/ 	.string	"Cuda compilation tools, release 13.0, V13.0.88"
        /*0030*/ 	.string	"Build cuda_13.0.r13.0/compiler.36424714_0"
        /*0030*/ 	.string	"-arch sm_100 -m 64 "



//--------------------- .note.nv.cuinfo           --------------------------
	.section	.note.nv.cuinfo,"",@"SHT_NOTE"
	.sectionflags	@"SHF_NOTE_NV_CUINFO"
        /*0018*/ 	.short	0x0002
        /*001a*/ 	.short	0x0064
        /*001c*/ 	.short	0x0082
	.zero		2


//--------------------- .nv.info                  --------------------------
	.section	.nv.info,"",@"SHT_CUDA_INFO"
	.align	4


	//----- nvinfo : EIATTR_REGCOUNT
	.align		4
        /*0000*/ 	.byte	0x04, 0x2f
        /*0002*/ 	.short	(.L_1 - .L_0)
	.align		4
.L_0:
        /*0004*/ 	.word	index@(_Z12countingSortPiS_S_S_ii)
        /*0008*/ 	.word	0x00000012


	//----- nvinfo : EIATTR_FRAME_SIZE
	.align		4
.L_1:
        /*000c*/ 	.byte	0x04, 0x11
        /*000e*/ 	.short	(.L_3 - .L_2)
	.align		4
.L_2:
        /*0010*/ 	.word	index@(_Z12countingSortPiS_S_S_ii)
        /*0014*/ 	.word	0x00000000


	//----- nvinfo : EIATTR_REGCOUNT
	.align		4
.L_3:
        /*0018*/ 	.byte	0x04, 0x2f
        /*001a*/ 	.short	(.L_5 - .L_4)
	.align		4
.L_4:
        /*001c*/ 	.word	index@(_Z7findmaxPiS_)
        /*0020*/ 	.word	0x0000000c


	//----- nvinfo : EIATTR_FRAME_SIZE
	.align		4
.L_5:
        /*0024*/ 	.byte	0x04, 0x11
        /*0026*/ 	.short	(.L_7 - .L_6)
	.align		4
.L_6:
        /*0028*/ 	.word	index@(_Z7findmaxPiS_)
        /*002c*/ 	.word	0x00000000


	//----- nvinfo : EIATTR_MIN_STACK_SIZE
	.align		4
.L_7:
        /*0030*/ 	.byte	0x04, 0x12
        /*0032*/ 	.short	(.L_9 - .L_8)
	.align		4
.L_8:
        /*0034*/ 	.word	index@(_Z7findmaxPiS_)
        /*0038*/ 	.word	0x00000000


	//----- nvinfo : EIATTR_MIN_STACK_SIZE
	.align		4
.L_9:
        /*003c*/ 	.byte	0x04, 0x12
        /*003e*/ 	.short	(.L_11 - .L_10)
	.align		4
.L_10:
        /*0040*/ 	.word	index@(_Z12countingSortPiS_S_S_ii)
        /*0044*/ 	.word	0x00000000
.L_11:


//--------------------- .nv.compat                --------------------------
	.section	.nv.compat,"",@"SHT_CUDA_COMPAT_INFO"
	.align	4
        /*0000*/ 	.byte	0x02, 0x09, 0x00, 0x00, 0x02, 0x02, 0x01, 0x00, 0x02, 0x05, 0x05, 0x00, 0x03, 0x07, 0x01, 0x01
        /*0010*/ 	.byte	0x02, 0x03, 0x00, 0x00, 0x02, 0x06, 0x01, 0x00, 0x04, 0x0b, 0x08, 0x00, 0x09, 0x00, 0x00, 0x00
        /*0020*/ 	.byte	0x00, 0x00, 0x00, 0x00


//--------------------- .nv.info._Z7findmaxPiS_   --------------------------
	.section	.nv.info._Z7findmaxPiS_,"",@"SHT_CUDA_INFO"
	.sectionflags	@""
	.align	4


	//----- nvinfo : EIATTR_CUDA_API_VERSION
	.align		4
        /*0000*/ 	.byte	0x04, 0x37
        /*0002*/ 	.short	(.L_13 - .L_12)
.L_12:
        /*0004*/ 	.word	0x00000082


	//----- nvinfo : EIATTR_KPARAM_INFO
	.align		4
.L_13:
        /*0008*/ 	.byte	0x04, 0x17
        /*000a*/ 	.short	(.L_15 - .L_14)
.L_14:
        /*000c*/ 	.word	0x00000000
        /*0010*/ 	.short	0x0001
        /*0012*/ 	.short	0x0008
        /*0014*/ 	.byte	0x00, 0xf5, 0x21, 0x00


	//----- nvinfo : EIATTR_KPARAM_INFO
	.align		4
.L_15:
        /*0018*/ 	.byte	0x04, 0x17
        /*001a*/ 	.short	(.L_17 - .L_16)
.L_16:
        /*001c*/ 	.word	0x00000000
        /*0020*/ 	.short	0x0000
        /*0022*/ 	.short	0x0000
        /*0024*/ 	.byte	0x00, 0xf5, 0x21, 0x00


	//----- nvinfo : EIATTR_SPARSE_MMA_MASK
	.align		4
.L_17:
        /*0028*/ 	.byte	0x03, 0x50
        /*002a*/ 	.short	0x0000


	//----- nvinfo : EIATTR_MAXREG_COUNT
	.align		4
        /*002c*/ 	.byte	0x03, 0x1b
        /*002e*/ 	.short	0x00ff


	//----- nvinfo : EIATTR_NUM_BARRIERS
	.align		4
        /*0030*/ 	.byte	0x02, 0x4c
        /*0032*/ 	.byte	0x01
	.zero		1


	//----- nvinfo : EIATTR_MERCURY_ISA_VERSION
	.align		4
        /*0034*/ 	.byte	0x03, 0x5f
        /*0036*/ 	.short	0x0101


	//----- nvinfo : EIATTR_VRC_CTA_INIT_COUNT
	.align		4
        /*0038*/ 	.byte	0x02, 0x4a
	.zero		1
	.zero		1


	//----- nvinfo : EIATTR_EXIT_INSTR_OFFSETS
	.align		4
        /*003c*/ 	.byte	0x04, 0x1c
        /*003e*/ 	.short	(.L_19 - .L_18)


	//   ....[0]....
.L_18:
        /*0040*/ 	.word	0x00000600


	//   ....[1]....
        /*0044*/ 	.word	0x00000670


	//----- nvinfo : EIATTR_CRS_STACK_SIZE
	.align		4
.L_19:
        /*0048*/ 	.byte	0x04, 0x1e
        /*004a*/ 	.short	(.L_21 - .L_20)
.L_20:
        /*004c*/ 	.word	0x00000000


	//----- nvinfo : EIATTR_CBANK_PARAM_SIZE
	.align		4
.L_21:
        /*0050*/ 	.byte	0x03, 0x19
        /*0052*/ 	.short	0x0010


	//----- nvinfo : EIATTR_PARAM_CBANK
	.align		4
        /*0054*/ 	.byte	0x04, 0x0a
        /*0056*/ 	.short	(.L_23 - .L_22)
	.align		4
.L_22:
        /*0058*/ 	.word	index@(.nv.constant0._Z7findmaxPiS_)
        /*005c*/ 	.short	0x0380
        /*005e*/ 	.short	0x0010


	//----- nvinfo : EIATTR_SW_WAR
	.align		4
.L_23:
        /*0060*/ 	.byte	0x04, 0x36
        /*0062*/ 	.short	(.L_25 - .L_24)
.L_24:
        /*0064*/ 	.word	0x00000008
.L_25:


//--------------------- .nv.info._Z12countingSortPiS_S_S_ii --------------------------
	.section	.nv.info._Z12countingSortPiS_S_S_ii,"",@"SHT_CUDA_INFO"
	.sectionflags	@""
	.align	4


	//----- nvinfo : EIATTR_CUDA_API_VERSION
	.align		4
        /*0000*/ 	.byte	0x04, 0x37
        /*0002*/ 	.short	(.L_27 - .L_26)
.L_26:
        /*0004*/ 	.word	0x00000082


	//----- nvinfo : EIATTR_KPARAM_INFO
	.align		4
.L_27:
        /*0008*/ 	.byte	0x04, 0x17
        /*000a*/ 	.short	(.L_29 - .L_28)
.L_28:
        /*000c*/ 	.word	0x00000000
        /*0010*/ 	.short	0x0005
        /*0012*/ 	.short	0x0024
        /*0014*/ 	.byte	0x00, 0xf0, 0x11, 0x00


	//----- nvinfo : EIATTR_KPARAM_INFO
	.align		4
.L_29:
        /*0018*/ 	.byte	0x04, 0x17
        /*001a*/ 	.short	(.L_31 - .L_30)
.L_30:
        /*001c*/ 	.word	0x00000000
        /*0020*/ 	.short	0x0004
        /*0022*/ 	.short	0x0020
        /*0024*/ 	.byte	0x00, 0xf0, 0x11, 0x00


	//----- nvinfo : EIATTR_KPARAM_INFO
	.align		4
.L_31:
        /*0028*/ 	.byte	0x04, 0x17
        /*002a*/ 	.short	(.L_33 - .L_32)
.L_32:
        /*002c*/ 	.word	0x00000000
        /*0030*/ 	.short	0x0003
        /*0032*/ 	.short	0x0018
        /*0034*/ 	.byte	0x00, 0xf5, 0x21, 0x00


	//----- nvinfo : EIATTR_KPARAM_INFO
	.align		4
.L_33:
        /*0038*/ 	.byte	0x04, 0x17
        /*003a*/ 	.short	(.L_35 - .L_34)
.L_34:
        /*003c*/ 	.word	0x00000000
        /*0040*/ 	.short	0x0002
        /*0042*/ 	.short	0x0010
        /*0044*/ 	.byte	0x00, 0xf5, 0x21, 0x00


	//----- nvinfo : EIATTR_KPARAM_INFO
	.align		4
.L_35:
        /*0048*/ 	.byte	0x04, 0x17
        /*004a*/ 	.short	(.L_37 - .L_36)
.L_36:
        /*004c*/ 	.word	0x00000000
        /*0050*/ 	.short	0x0001
        /*0052*/ 	.short	0x0008
        /*0054*/ 	.byte	0x00, 0xf5, 0x21, 0x00


	//----- nvinfo : EIATTR_KPARAM_INFO
	.align		4
.L_37:
        /*0058*/ 	.byte	0x04, 0x17
        /*005a*/ 	.short	(.L_39 - .L_38)
.L_38:
        /*005c*/ 	.word	0x00000000
        /*0060*/ 	.short	0x0000
        /*0062*/ 	.short	0x0000
        /*0064*/ 	.byte	0x00, 0xf5, 0x21, 0x00


	//----- nvinfo : EIATTR_SPARSE_MMA_MASK
	.align		4
.L_39:
        /*0068*/ 	.byte	0x03, 0x50
        /*006a*/ 	.short	0x0000


	//----- nvinfo : EIATTR_MAXREG_COUNT
	.align		4
        /*006c*/ 	.byte	0x03, 0x1b
        /*006e*/ 	.short	0x00ff


	//----- nvinfo : EIATTR_NUM_BARRIERS
	.align		4
        /*0070*/ 	.byte	0x02, 0x4c
        /*0072*/ 	.byte	0x01
	.zero		1


	//----- nvinfo : EIATTR_MERCURY_ISA_VERSION
	.align		4
        /*0074*/ 	.byte	0x03, 0x5f
        /*0076*/ 	.short	0x0101


	//----- nvinfo : EIATTR_VRC_CTA_INIT_COUNT
	.align		4
        /*0078*/ 	.byte	0x02, 0x4a
	.zero		1
	.zero		1


	//----- nvinfo : EIATTR_EXIT_INSTR_OFFSETS
	.align		4
        /*007c*/ 	.byte	0x04, 0x1c
        /*007e*/ 	.short	(.L_41 - .L_40)


	//   ....[0]....
.L_40:
        /*0080*/ 	.word	0x00000530


	//   ....[1]....
        /*0084*/ 	.word	0x000007b0


	//----- nvinfo : EIATTR_CRS_STACK_SIZE
	.align		4
.L_41:
        /*0088*/ 	.byte	0x04, 0x1e
        /*008a*/ 	.short	(.L_43 - .L_42)
.L_42:
        /*008c*/ 	.word	0x00000000


	//----- nvinfo : EIATTR_CBANK_PARAM_SIZE
	.align		4
.L_43:
        /*0090*/ 	.byte	0x03, 0x19
        /*0092*/ 	.short	0x0028


	//----- nvinfo : EIATTR_PARAM_CBANK
	.align		4
        /*0094*/ 	.byte	0x04, 0x0a
        /*0096*/ 	.short	(.L_45 - .L_44)
	.align		4
.L_44:
        /*0098*/ 	.word	index@(.nv.constant0._Z12countingSortPiS_S_S_ii)
        /*009c*/ 	.short	0x0380
        /*009e*/ 	.short	0x0028


	//----- nvinfo : EIATTR_SW_WAR
	.align		4
.L_45:
        /*00a0*/ 	.byte	0x04, 0x36
        /*00a2*/ 	.short	(.L_47 - .L_46)
.L_46:
        /*00a4*/ 	.word	0x00000008
.L_47:


//--------------------- .nv.callgraph             --------------------------
	.section	.nv.callgraph,"",@"SHT_CUDA_CALLGRAPH"
	.align	4
	.sectionentsize	8
	.align		4
        /*0000*/ 	.word	0x00000000
	.align		4
        /*0004*/ 	.word	0xffffffff
	.align		4
        /*0008*/ 	.word	0x00000000
	.align		4
        /*000c*/ 	.word	0xfffffffe
	.align		4
        /*0010*/ 	.word	0x00000000
	.align		4
        /*0014*/ 	.word	0xfffffffd
	.align		4
        /*0018*/ 	.word	0x00000000
	.align		4
        /*001c*/ 	.word	0xfffffffc


//--------------------- .text._Z7findmaxPiS_      --------------------------
	.section	.text._Z7findmaxPiS_,"ax",@progbits
	.align	128
        .global         _Z7findmaxPiS_
        .type           _Z7findmaxPiS_,@function
        .size           _Z7findmaxPiS_,(.L_x_20 - _Z7findmaxPiS_)
        .other          _Z7findmaxPiS_,@"STO_CUDA_ENTRY STV_DEFAULT"
_Z7findmaxPiS_:
.text._Z7findmaxPiS_:
[----:B------:R-:W-:Y:S01]  /*0000*/  LDC R1, c[0x0][0x37c] ;  /* 0x0000df00ff017b82 */ /* 0x000fe20000000800 */
[----:B------:R-:W0:Y:S07]  /*0010*/  S2R R0, SR_TID.X ;  /* 0x0000000000007919 */ /* 0x000e2e0000002100 */
[----:B------:R-:W0:Y:S01]  /*0020*/  S2UR UR4, SR_CTAID.X ;  /* 0x00000000000479c3 */ /* 0x000e220000002500 */
[----:B------:R-:W1:Y:S07]  /*0030*/  LDCU.64 UR6, c[0x0][0x358] ;  /* 0x00006b00ff0677ac */ /* 0x000e6e0008000a00 */
[----:B------:R-:W0:Y:S08]  /*0040*/  LDC R7, c[0x0][0x360] ;  /* 0x0000d800ff077b82 */ /* 0x000e300000000800 */
[----:B------:R-:W2:Y:S01]  /*0050*/  LDC.64 R4, c[0x0][0x380] ;  /* 0x0000e000ff047b82 */ /* 0x000ea20000000a00 */
[----:B0-----:R-:W-:-:S04]  /*0060*/  IMAD R3, R7, UR4, R0 ;  /* 0x0000000407037c24 */ /* 0x001fc8000f8e0200 */
[----:B--2---:R-:W-:-:S06]  /*0070*/  IMAD.WIDE R4, R3, 0x4, R4 ;  /* 0x0000000403047825 */ /* 0x004fcc00078e0204 */
[----:B-1----:R-:W2:Y:S01]  /*0080*/  LDG.E R5, desc[UR6][R4.64] ;  /* 0x0000000604057981 */ /* 0x002ea2000c1e1900 */
[----:B------:R-:W0:Y:S01]  /*0090*/  S2UR UR5, SR_CgaCtaId ;  /* 0x00000000000579c3 */ /* 0x000e220000008800 */
[----:B------:R-:W-:Y:S01]  /*00a0*/  UMOV UR4, 0x400 ;  /* 0x0000040000047882 */ /* 0x000fe20000000000 */
[----:B------:R-:W-:Y:S01]  /*00b0*/  ISETP.GE.U32.AND P0, PT, R7, 0x2, PT ;  /* 0x000000020700780c */ /* 0x000fe20003f06070 */
[----:B------:R-:W-:Y:S01]  /*00c0*/  IMAD.SHL.U32 R2, R0, 0x4, RZ ;  /* 0x0000000400027824 */ /* 0x000fe200078e00ff */
[----:B0-----:R-:W-:-:S09]  /*00d0*/  ULEA UR4, UR5, UR4, 0x18 ;  /* 0x0000000405047291 */ /* 0x001fd2000f8ec0ff */
[----:B--2---:R0:W-:Y:S01]  /*00e0*/  STS [R2+UR4], R5 ;  /* 0x0000000502007988 */ /* 0x0041e20008000804 */
[----:B------:R-:W-:Y:S06]  /*00f0*/  BAR.SYNC.DEFER_BLOCKING 0x0 ;  /* 0x0000000000007b1d */ /* 0x000fec0000010000 */
[----:B------:R-:W-:Y:S05]  /*0100*/  @!P0 BRA `(.L_x_0) ;  /* 0x0000000400388947 */ /* 0x000fea0003800000 */
[----:B------:R-:W-:-:S04]  /*0110*/  SHF.R.U32.HI R3, RZ, 0x1, R7 ;  /* 0x00000001ff037819 */ /* 0x000fc80000011607 */
[----:B------:R-:W-:Y:S01]  /*0120*/  VIMNMX.U32 R4, PT, PT, R3, 0x2, !PT ;  /* 0x0000000203047848 */ /* 0x000fe20007fe0000 */
[----:B------:R-:W-:-:S04]  /*0130*/  IMAD.MOV.U32 R7, RZ, RZ, R3 ;  /* 0x000000ffff077224 */ /* 0x000fc800078e0003 */
[C---:B0-----:R-:W-:Y:S02]  /*0140*/  VIADD R5, R4.reuse, 0xffffffff ;  /* 0xffffffff04057836 */ /* 0x041fe40000000000 */
[----:B------:R-:W-:-:S03]  /*0150*/  VIADD R4, R4, 0xfffffffe ;  /* 0xfffffffe04047836 */ /* 0x000fc60000000000 */
[C---:B------:R-:W-:Y:S02]  /*0160*/  LOP3.LUT R6, R5.reuse, 0x6, RZ, 0xc0, !PT ;  /* 0x0000000605067812 */ /* 0x040fe400078ec0ff */
[----:B------:R-:W-:Y:S02]  /*0170*/  LEA.HI R5, R5, 0x1, RZ, 0x1f ;  /* 0x0000000105057811 */ /* 0x000fe400078ff8ff */
[----:B------:R-:W-:-:S13]  /*0180*/  ISETP.NE.AND P0, PT, R6, 0x6, PT ;  /* 0x000000060600780c */ /* 0x000fda0003f05270 */
[----:B------:R-:W-:Y:S05]  /*0190*/  @!P0 BRA `(.L_x_1) ;  /* 0x0000000000548947 */ /* 0x000fea0003800000 */
[C---:B------:R-:W-:Y:S01]  /*01a0*/  IMAD.SHL.U32 R6, R5.reuse, 0x2, RZ ;  /* 0x0000000205067824 */ /* 0x040fe200078e00ff */
[----:B------:R-:W-:-:S04]  /*01b0*/  LOP3.LUT R5, R5, 0x3, RZ, 0xc0, !PT ;  /* 0x0000000305057812 */ /* 0x000fc800078ec0ff */
[----:B------:R-:W-:Y:S01]  /*01c0*/  LOP3.LUT R8, R6, 0x6, RZ, 0xc0, !PT ;  /* 0x0000000606087812 */ /* 0x000fe200078ec0ff */
[C---:B------:R-:W-:Y:S02]  /*01d0*/  IMAD R6, R3.reuse, 0x4, R2 ;  /* 0x0000000403067824 */ /* 0x040fe400078e0202 */
[----:B------:R-:W-:Y:S02]  /*01e0*/  IMAD.MOV R5, RZ, RZ, -R5 ;  /* 0x000000ffff057224 */ /* 0x000fe400078e0a05 */
[----:B------:R-:W-:Y:S02]  /*01f0*/  IMAD.IADD R7, R3, 0x1, -R8 ;  /* 0x0000000103077824 */ /* 0x000fe400078e0a08 */
[----:B------:R-:W-:-:S07]  /*0200*/  VIADD R6, R6, UR4 ;  /* 0x0000000406067c36 */ /* 0x000fce0008000000 */
.L_x_4:
[----:B------:R-:W-:Y:S01]  /*0210*/  ISETP.GE.U32.AND P0, PT, R0, R3, PT ;  /* 0x000000030000720c */ /* 0x000fe20003f06070 */
[----:B------:R-:W-:-:S12]  /*0220*/  BSSY.RECONVERGENT B0, `(.L_x_2) ;  /* 0x0000006000007945 */ /* 0x000fd80003800200 */
[----:B0-----:R-:W-:Y:S05]  /*0230*/  @P0 BRA `(.L_x_3) ;  /* 0x0000000000100947 */ /* 0x001fea0003800000 */
[----:B------:R-:W-:Y:S04]  /*0240*/  LDS R8, [R2+UR4] ;  /* 0x0000000402087984 */ /* 0x000fe80008000800 */
[----:B------:R-:W0:Y:S02]  /*0250*/  LDS R9, [R6] ;  /* 0x0000000006097984 */ /* 0x000e240000000800 */
[----:B0-----:R-:W-:-:S13]  /*0260*/  ISETP.GE.AND P0, PT, R8, R9, PT ;  /* 0x000000090800720c */ /* 0x001fda0003f06270 */
[----:B------:R0:W-:Y:S02]  /*0270*/  @!P0 STS [R2+UR4], R9 ;  /* 0x0000000902008988 */ /* 0x0001e40008000804 */
.L_x_3:
[----:B------:R-:W-:Y:S05]  /*0280*/  BSYNC.RECONVERGENT B0 ;  /* 0x0000000000007941 */ /* 0x000fea0003800200 */
.L_x_2:
[----:B------:R-:W-:Y:S01]  /*0290*/  VIADD R5, R5, 0x1 ;  /* 0x0000000105057836 */ /* 0x000fe20000000000 */
[----:B------:R-:W-:Y:S01]  /*02a0*/  BAR.SYNC.DEFER_BLOCKING 0x0 ;  /* 0x0000000000007b1d */ /* 0x000fe20000010000 */
[----:B------:R-:W-:Y:S02]  /*02b0*/  VIADD R3, R3, 0xfffffffe ;  /* 0xfffffffe03037836 */ /* 0x000fe40000000000 */
[----:B------:R-:W-:Y:S01]  /*02c0*/  VIADD R6, R6, 0xfffffff8 ;  /* 0xfffffff806067836 */ /* 0x000fe20000000000 */
[----:B------:R-:W-:-:S13]  /*02d0*/  ISETP.NE.AND P0, PT, R5, RZ, PT ;  /* 0x000000ff0500720c */ /* 0x000fda0003f05270 */
[----:B------:R-:W-:Y:S05]  /*02e0*/  @P0 BRA `(.L_x_4) ;  /* 0xfffffffc00c80947 */ /* 0x000fea000383ffff */
.L_x_1:
[----:B------:R-:W-:-:S13]  /*02f0*/  ISETP.GE.U32.AND P0, PT, R4, 0x5, PT ;  /* 0x000000050400780c */ /* 0x000fda0003f06070 */
[----:B------:R-:W-:Y:S05]  /*0300*/  @!P0 BRA `(.L_x_0) ;  /* 0x0000000000b88947 */ /* 0x000fea0003800000 */
[----:B------:R-:W-:Y:S02]  /*0310*/  IMAD R3, R7, 0x4, R2 ;  /* 0x0000000407037824 */ /* 0x000fe400078e0202 */
[----:B------:R-:W-:-:S05]  /*0320*/  IMAD.U32 R4, RZ, RZ, UR4 ;  /* 0x00000004ff047e24 */ /* 0x000fca000f8e00ff */
[----:B------:R-:W-:-:S07]  /*0330*/  IADD3 R3, PT, PT, R3, -0x8, R4 ;  /* 0xfffffff803037810 */ /* 0x000fce0007ffe004 */
.L_x_13:
[----:B------:R-:W-:Y:S01]  /*0340*/  ISETP.GE.U32.AND P2, PT, R0, R7, PT ;  /* 0x000000070000720c */ /* 0x000fe20003f46070 */
[C---:B0-----:R-:W-:Y:S01]  /*0350*/  VIADD R5, R7.reuse, 0xfffffffe ;  /* 0xfffffffe07057836 */ /* 0x041fe20000000000 */
[----:B------:R-:W-:Y:S01]  /*0360*/  BSSY.RECONVERGENT B0, `(.L_x_5) ;  /* 0x0000009000007945 */ /* 0x000fe20003800200 */
[----:B0-----:R-:W-:-:S03]  /*0370*/  VIADD R9, R7, 0xfffffffc ;  /* 0xfffffffc07097836 */ /* 0x001fc60000000000 */
[C---:B------:R-:W-:Y:S02]  /*0380*/  ISETP.GE.U32.AND P0, PT, R0.reuse, R5, PT ;  /* 0x000000050000720c */ /* 0x040fe40003f06070 */
[----:B------:R-:W-:-:S05]  /*0390*/  ISETP.GE.U32.AND P1, PT, R0, R9, PT ;  /* 0x000000090000720c */ /* 0x000fca0003f26070 */
[----:B------:R-:W-:Y:S08]  /*03a0*/  @P2 BRA `(.L_x_6) ;  /* 0x0000000000102947 */ /* 0x000ff00003800000 */
[----:B------:R-:W-:Y:S04]  /*03b0*/  LDS R4, [R2+UR4] ;  /* 0x0000000402047984 */ /* 0x000fe80008000800 */
[----:B------:R-:W0:Y:S02]  /*03c0*/  LDS R5, [R3+0x8] ;  /* 0x0000080003057984 */ /* 0x000e240000000800 */
[----:B0-----:R-:W-:-:S13]  /*03d0*/  ISETP.GE.AND P2, PT, R4, R5, PT ;  /* 0x000000050400720c */ /* 0x001fda0003f46270 */
[----:B------:R0:W-:Y:S02]  /*03e0*/  @!P2 STS [R2+UR4], R5 ;  /* 0x000000050200a988 */ /* 0x0001e40008000804 */
.L_x_6:
[----:B------:R-:W-:Y:S05]  /*03f0*/  BSYNC.RECONVERGENT B0 ;  /* 0x0000000000007941 */ /* 0x000fea0003800200 */
.L_x_5:
[----:B------:R-:W-:Y:S06]  /*0400*/  BAR.SYNC.DEFER_BLOCKING 0x0 ;  /* 0x0000000000007b1d */ /* 0x000fec0000010000 */
[----:B------:R-:W-:Y:S04]  /*0410*/  BSSY.RECONVERGENT B0, `(.L_x_7) ;  /* 0x0000006000007945 */ /* 0x000fe80003800200 */
[----:B------:R-:W-:Y:S05]  /*0420*/  @P0 BRA `(.L_x_8) ;  /* 0x0000000000100947 */ /* 0x000fea0003800000 */
[----:B------:R-:W-:Y:S04]  /*0430*/  LDS R4, [R2+UR4] ;  /* 0x0000000402047984 */ /* 0x000fe80008000800 */
[----:B0-----:R-:W0:Y:S02]  /*0440*/  LDS R5, [R3] ;  /* 0x0000000003057984 */ /* 0x001e240000000800 */
[----:B0-----:R-:W-:-:S13]  /*0450*/  ISETP.GE.AND P0, PT, R4, R5, PT ;  /* 0x000000050400720c */ /* 0x001fda0003f06270 */
[----:B------:R1:W-:Y:S02]  /*0460*/  @!P0 STS [R2+UR4], R5 ;  /* 0x0000000502008988 */ /* 0x0003e40008000804 */
.L_x_8:
[----:B------:R-:W-:Y:S05]  /*0470*/  BSYNC.RECONVERGENT B0 ;  /* 0x0000000000007941 */ /* 0x000fea0003800200 */
.L_x_7:
[----:B------:R-:W-:Y:S06]  /*0480*/  BAR.SYNC.DEFER_BLOCKING 0x0 ;  /* 0x0000000000007b1d */ /* 0x000fec0000010000 */
[----:B------:R-:W-:Y:S04]  /*0490*/  BSSY.RECONVERGENT B0, `(.L_x_9) ;  /* 0x0000006000007945 */ /* 0x000fe80003800200 */
[----:B------:R-:W-:Y:S05]  /*04a0*/  @P1 BRA `(.L_x_10) ;  /* 0x0000000000101947 */ /* 0x000fea0003800000 */
[----:B------:R-:W-:Y:S04]  /*04b0*/  LDS R4, [R2+UR4] ;  /* 0x0000000402047984 */ /* 0x000fe80008000800 */
[----:B01----:R-:W0:Y:S02]  /*04c0*/  LDS R5, [R3+-0x8] ;  /* 0xfffff80003057984 */ /* 0x003e240000000800 */
[----:B0-----:R-:W-:-:S13]  /*04d0*/  ISETP.GE.AND P0, PT, R4, R5, PT ;  /* 0x000000050400720c */ /* 0x001fda0003f06270 */
[----:B------:R2:W-:Y:S02]  /*04e0*/  @!P0 STS [R2+UR4], R5 ;  /* 0x0000000502008988 */ /* 0x0005e40008000804 */
.L_x_10:
[----:B------:R-:W-:Y:S05]  /*04f0*/  BSYNC.RECONVERGENT B0 ;  /* 0x0000000000007941 */ /* 0x000fea0003800200 */
.L_x_9:
[----:B012---:R-:W-:Y:S01]  /*0500*/  VIADD R5, R7, 0xfffffffa ;  /* 0xfffffffa07057836 */ /* 0x007fe20000000000 */
[----:B------:R-:W-:Y:S04]  /*0510*/  BAR.SYNC.DEFER_BLOCKING 0x0 ;  /* 0x0000000000007b1d */ /* 0x000fe80000010000 */
[----:B------:R-:W-:Y:S02]  /*0520*/  ISETP.GE.U32.AND P0, PT, R0, R5, PT ;  /* 0x000000050000720c */ /* 0x000fe40003f06070 */
[----:B------:R-:W-:Y:S11]  /*0530*/  BSSY.RECONVERGENT B0, `(.L_x_11) ;  /* 0x0000006000007945 */ /* 0x000ff60003800200 */
[----:B------:R-:W-:Y:S05]  /*0540*/  @P0 BRA `(.L_x_12) ;  /* 0x0000000000100947 */ /* 0x000fea0003800000 */
[----:B------:R-:W-:Y:S04]  /*0550*/  LDS R4, [R2+UR4] ;  /* 0x0000000402047984 */ /* 0x000fe80008000800 */
[----:B------:R-:W0:Y:S02]  /*0560*/  LDS R5, [R3+-0x10] ;  /* 0xfffff00003057984 */ /* 0x000e240000000800 */
[----:B0-----:R-:W-:-:S13]  /*0570*/  ISETP.GE.AND P0, PT, R4, R5, PT ;  /* 0x000000050400720c */ /* 0x001fda0003f06270 */
[----:B------:R0:W-:Y:S02]  /*0580*/  @!P0 STS [R2+UR4], R5 ;  /* 0x0000000502008988 */ /* 0x0001e40008000804 */
.L_x_12:
[----:B------:R-:W-:Y:S05]  /*0590*/  BSYNC.RECONVERGENT B0 ;  /* 0x0000000000007941 */ /* 0x000fea0003800200 */
.L_x_11:
[----:B------:R-:W-:Y:S01]  /*05a0*/  BAR.SYNC.DEFER_BLOCKING 0x0 ;  /* 0x0000000000007b1d */ /* 0x000fe20000010000 */
[----:B------:R-:W-:Y:S01]  /*05b0*/  ISETP.GT.AND P0, PT, R7, 0x8, PT ;  /* 0x000000080700780c */ /* 0x000fe20003f04270 */
[----:B------:R-:W-:Y:S02]  /*05c0*/  VIADD R3, R3, 0xffffffe0 ;  /* 0xffffffe003037836 */ /* 0x000fe40000000000 */
[----:B------:R-:W-:-:S10]  /*05d0*/  VIADD R7, R7, 0xfffffff8 ;  /* 0xfffffff807077836 */ /* 0x000fd40000000000 */
[----:B------:R-:W-:Y:S05]  /*05e0*/  @P0 BRA `(.L_x_13) ;  /* 0xfffffffc00540947 */ /* 0x000fea000383ffff */
.L_x_0:
[----:B------:R-:W-:-:S13]  /*05f0*/  ISETP.NE.AND P0, PT, R0, RZ, PT ;  /* 0x000000ff0000720c */ /* 0x000fda0003f05270 */
[----:B------:R-:W-:Y:S05]  /*0600*/  @P0 EXIT ;  /* 0x000000000000094d */ /* 0x000fea0003800000 */
[----:B------:R-:W1:Y:S01]  /*0610*/  S2UR UR5, SR_CgaCtaId ;  /* 0x00000000000579c3 */ /* 0x000e620000008800 */
[----:B------:R-:W-:-:S07]  /*0620*/  UMOV UR4, 0x400 ;  /* 0x0000040000047882 */ /* 0x000fce0000000000 */
[----:B0-----:R-:W0:Y:S01]  /*0630*/  LDC.64 R2, c[0x0][0x388] ;  /* 0x0000e200ff027b82 */ /* 0x001e220000000a00 */
[----:B-1----:R-:W-:-:S09]  /*0640*/  ULEA UR4, UR5, UR4, 0x18 ;  /* 0x0000000405047291 */ /* 0x002fd2000f8ec0ff */
[----:B------:R-:W0:Y:S04]  /*0650*/  LDS R5, [UR4] ;  /* 0x00000004ff057984 */ /* 0x000e280008000800 */
[----:B0-----:R-:W-:Y:S01]  /*0660*/  STG.E desc[UR6][R2.64], R5 ;  /* 0x0000000502007986 */ /* 0x001fe2000c101906 */
[----:B------:R-:W-:Y:S05]  /*0670*/  EXIT ;  /* 0x000000000000794d */ /* 0x000fea0003800000 */
.L_x_14:
[----:B------:R-:W-:-:S00]  /*0680*/  BRA `(.L_x_14) ;  /* 0xfffffffc00fc7947 */ /* 0x000fc0000383ffff */
[----:B------:R-:W-:-:S00]  /*0690*/  NOP ;  /* 0x0000000000007918 */ /* 0x000fc00000000000 */
        /* <DEDUP_REMOVED lines=14> */
.L_x_20:


//--------------------- .text._Z12countingSortPiS_S_S_ii --------------------------
	.section	.text._Z12countingSortPiS_S_S_ii,"ax",@progbits
	.align	128
        .global         _Z12countingSortPiS_S_S_ii
        .type           _Z12countingSortPiS_S_S_ii,@function
        .size           _Z12countingSortPiS_S_S_ii,(.L_x_21 - _Z12countingSortPiS_S_S_ii)
        .other          _Z12countingSortPiS_S_S_ii,@"STO_CUDA_ENTRY STV_DEFAULT"
_Z12countingSortPiS_S_S_ii:
.text._Z12countingSortPiS_S_S_ii:
[----:B------:R-:W-:Y:S01]  /*0000*/  LDC R1, c[0x0][0x37c] ;  /* 0x0000df00ff017b82 */ /* 0x000fe20000000800 */
[----:B------:R-:W0:Y:S07]  /*0010*/  S2R R5, SR_TID.X ;  /* 0x0000000000057919 */ /* 0x000e2e0000002100 */
[----:B------:R-:W0:Y:S01]  /*0020*/  S2UR UR4, SR_CTAID.X ;  /* 0x00000000000479c3 */ /* 0x000e220000002500 */
[----:B------:R-:W1:Y:S01]  /*0030*/  LDCU UR5, c[0x0][0x3a4] ;  /* 0x00007480ff0577ac */ /* 0x000e620008000800 */
[----:B------:R-:W-:Y:S06]  /*0040*/  BSSY.RECONVERGENT B0, `(.L_x_15) ;  /* 0x000002b000007945 */ /* 0x000fec0003800200 */
[----:B------:R-:W0:Y:S08]  /*0050*/  LDC R0, c[0x0][0x360] ;  /* 0x0000d800ff007b82 */ /* 0x000e300000000800 */
[----:B------:R-:W2:Y:S01]  /*0060*/  LDC.64 R2, c[0x0][0x380] ;  /* 0x0000e000ff027b82 */ /* 0x000ea20000000a00 */
[----:B0-----:R-:W-:-:S05]  /*0070*/  IMAD R5, R0, UR4, R5 ;  /* 0x0000000400057c24 */ /* 0x001fca000f8e0205 */
[C---:B-1----:R-:W-:Y:S01]  /*0080*/  ISETP.GE.AND P0, PT, R5.reuse, UR5, PT ;  /* 0x0000000505007c0c */ /* 0x042fe2000bf06270 */
[----:B------:R-:W0:Y:S01]  /*0090*/  LDCU.64 UR4, c[0x0][0x358] ;  /* 0x00006b00ff0477ac */ /* 0x000e220008000a00 */
[C---:B------:R-:W-:Y:S01]  /*00a0*/  ISETP.NE.AND P1, PT, R5.reuse, 0x1, PT ;  /* 0x000000010500780c */ /* 0x040fe20003f25270 */
[----:B--2---:R-:W-:-:S10]  /*00b0*/  IMAD.WIDE R2, R5, 0x4, R2 ;  /* 0x0000000405027825 */ /* 0x004fd400078e0202 */
[----:B------:R-:W-:Y:S05]  /*00c0*/  @P0 BRA `(.L_x_16) ;  /* 0x0000000000880947 */ /* 0x000fea0003800000 */
[----:B0-----:R-:W2:Y:S01]  /*00d0*/  LDG.E R0, desc[UR4][R2.64] ;  /* 0x0000000402007981 */ /* 0x001ea2000c1e1900 */
[----:B------:R-:W0:Y:S02]  /*00e0*/  LDC R9, c[0x0][0x3a0] ;  /* 0x0000e800ff097b82 */ /* 0x000e240000000800 */
[----:B0-----:R-:W-:-:S04]  /*00f0*/  IABS R7, R9 ;  /* 0x0000000900077213 */ /* 0x001fc80000000000 */
[----:B------:R-:W0:Y:S08]  /*0100*/  I2F.RP R6, R7 ;  /* 0x0000000700067306 */ /* 0x000e300000209400 */
[----:B0-----:R-:W0:Y:S02]  /*0110*/  MUFU.RCP R6, R6 ;  /* 0x0000000600067308 */ /* 0x001e240000001000 */
[----:B0-----:R-:W-:-:S06]  /*0120*/  VIADD R4, R6, 0xffffffe ;  /* 0x0ffffffe06047836 */ /* 0x001fcc0000000000 */
[----:B------:R0:W1:Y:S02]  /*0130*/  F2I.FTZ.U32.TRUNC.NTZ R5, R4 ;  /* 0x0000000400057305 */ /* 0x000064000021f000 */
[----:B0-----:R-:W-:Y:S02]  /*0140*/  HFMA2 R4, -RZ, RZ, 0, 0 ;  /* 0x00000000ff047431 */ /* 0x001fe400000001ff */
[----:B-1----:R-:W-:-:S04]  /*0150*/  IMAD.MOV R8, RZ, RZ, -R5 ;  /* 0x000000ffff087224 */ /* 0x002fc800078e0a05 */
[----:B------:R-:W-:-:S04]  /*0160*/  IMAD R11, R8, R7, RZ ;  /* 0x00000007080b7224 */ /* 0x000fc800078e02ff */
[----:B------:R-:W-:Y:S01]  /*0170*/  IMAD.HI.U32 R5, R5, R11, R4 ;  /* 0x0000000b05057227 */ /* 0x000fe200078e0004 */
[----:B--2---:R-:W-:Y:S02]  /*0180*/  IABS R8, R0 ;  /* 0x0000000000087213 */ /* 0x004fe40000000000 */
[----:B------:R-:W-:-:S03]  /*0190*/  LOP3.LUT R0, R0, R9, RZ, 0x3c, !PT ;  /* 0x0000000900007212 */ /* 0x000fc600078e3cff */
[----:B------:R-:W-:Y:S01]  /*01a0*/  IMAD.HI.U32 R5, R5, R8, RZ ;  /* 0x0000000805057227 */ /* 0x000fe200078e00ff */
[----:B------:R-:W-:-:S03]  /*01b0*/  ISETP.GE.AND P3, PT, R0, RZ, PT ;  /* 0x000000ff0000720c */ /* 0x000fc60003f66270 */
[----:B------:R-:W-:-:S04]  /*01c0*/  IMAD.MOV R6, RZ, RZ, -R5 ;  /* 0x000000ffff067224 */ /* 0x000fc800078e0a05 */
[----:B------:R-:W-:-:S05]  /*01d0*/  IMAD R6, R7, R6, R8 ;  /* 0x0000000607067224 */ /* 0x000fca00078e0208 */
[----:B------:R-:W-:-:S13]  /*01e0*/  ISETP.GT.U32.AND P4, PT, R7, R6, PT ;  /* 0x000000060700720c */ /* 0x000fda0003f84070 */
[----:B------:R-:W-:Y:S01]  /*01f0*/  @!P4 IMAD.IADD R6, R6, 0x1, -R7 ;  /* 0x000000010606c824 */ /* 0x000fe200078e0a07 */
[----:B------:R-:W-:Y:S02]  /*0200*/  @!P4 IADD3 R5, PT, PT, R5, 0x1, RZ ;  /* 0x000000010505c810 */ /* 0x000fe40007ffe0ff */
[----:B------:R-:W-:Y:S02]  /*0210*/  ISETP.NE.AND P4, PT, R9, RZ, PT ;  /* 0x000000ff0900720c */ /* 0x000fe40003f85270 */
[----:B------:R-:W-:-:S13]  /*0220*/  ISETP.GE.U32.AND P2, PT, R6, R7, PT ;  /* 0x000000070600720c */ /* 0x000fda0003f46070 */
[----:B------:R-:W-:-:S05]  /*0230*/  @P2 VIADD R5, R5, 0x1 ;  /* 0x0000000105052836 */ /* 0x000fca0000000000 */
[----:B------:R-:W-:Y:S02]  /*0240*/  MOV R0, R5 ;  /* 0x0000000500007202 */ /* 0x000fe40000000f00 */
[----:B------:R-:W0:Y:S03]  /*0250*/  LDC.64 R4, c[0x0][0x390] ;  /* 0x0000e400ff047b82 */ /* 0x000e260000000a00 */
[----:B------:R-:W-:Y:S01]  /*0260*/  @!P3 IMAD.MOV R0, RZ, RZ, -R0 ;  /* 0x000000ffff00b224 */ /* 0x000fe200078e0a00 */
[----:B------:R-:W-:Y:S01]  /*0270*/  @!P4 LOP3.LUT R0, RZ, R9, RZ, 0x33, !PT ;  /* 0x00000009ff00c212 */ /* 0x000fe200078e33ff */
[----:B------:R-:W-:-:S04]  /*0280*/  HFMA2 R9, -RZ, RZ, 0, 5.9604644775390625e-08 ;  /* 0x00000001ff097431 */ /* 0x000fc800000001ff */
[----:B------:R-:W-:-:S05]  /*0290*/  IMAD.HI R6, R0, 0x66666667, RZ ;  /* 0x6666666700067827 */ /* 0x000fca00078e02ff */
[----:B------:R-:W-:-:S04]  /*02a0*/  SHF.R.U32.HI R7, RZ, 0x1f, R6 ;  /* 0x0000001fff077819 */ /* 0x000fc80000011606 */
[----:B------:R-:W-:-:S05]  /*02b0*/  LEA.HI.SX32 R7, R6, R7, 0x1e ;  /* 0x0000000706077211 */ /* 0x000fca00078ff2ff */
[----:B------:R-:W-:-:S04]  /*02c0*/  IMAD R7, R7, -0xa, R0 ;  /* 0xfffffff607077824 */ /* 0x000fc800078e0200 */
[----:B0-----:R-:W-:-:S05]  /*02d0*/  IMAD.WIDE R4, R7, 0x4, R4 ;  /* 0x0000000407047825 */ /* 0x001fca00078e0204 */
[----:B------:R1:W-:Y:S02]  /*02e0*/  REDG.E.ADD.STRONG.GPU desc[UR4][R4.64], R9 ;  /* 0x000000090400798e */ /* 0x0003e4000c12e104 */
.L_x_16:
[----:B0-----:R-:W-:Y:S05]  /*02f0*/  BSYNC.RECONVERGENT B0 ;  /* 0x0000000000007941 */ /* 0x001fea0003800200 */
.L_x_15:
[----:B------:R-:W-:Y:S06]  /*0300*/  BAR.SYNC.DEFER_BLOCKING 0x0 ;  /* 0x0000000000007b1d */ /* 0x000fec0000010000 */
[----:B------:R-:W-:Y:S04]  /*0310*/  BSSY.RECONVERGENT B0, `(.L_x_17) ;  /* 0x0000020000007945 */ /* 0x000fe80003800200 */
[----:B------:R-:W-:Y:S05]  /*0320*/  @P1 BRA `(.L_x_18) ;  /* 0x0000000000781947 */ /* 0x000fea0003800000 */
[----:B------:R-:W0:Y:S08]  /*0330*/  LDC.64 R6, c[0x0][0x390] ;  /* 0x0000e400ff067b82 */ /* 0x000e300000000a00 */
[----:B-1----:R-:W1:Y:S01]  /*0340*/  LDC.64 R4, c[0x0][0x398] ;  /* 0x0000e600ff047b82 */ /* 0x002e620000000a00 */
[----:B0-----:R-:W2:Y:S04]  /*0350*/  LDG.E R0, desc[UR4][R6.64] ;  /* 0x0000000406007981 */ /* 0x001ea8000c1e1900 */
[----:B-1----:R-:W2:Y:S02]  /*0360*/  LDG.E R9, desc[UR4][R4.64] ;  /* 0x0000000404097981 */ /* 0x002ea4000c1e1900 */
[----:B--2---:R-:W-:-:S05]  /*0370*/  IMAD.IADD R9, R0, 0x1, R9 ;  /* 0x0000000100097824 */ /* 0x004fca00078e0209 */
[----:B------:R0:W-:Y:S04]  /*0380*/  STG.E desc[UR4][R4.64+0x4], R9 ;  /* 0x0000040904007986 */ /* 0x0001e8000c101904 */
[----:B------:R-:W2:Y:S02]  /*0390*/  LDG.E R0, desc[UR4][R6.64+0x4] ;  /* 0x0000040406007981 */ /* 0x000ea4000c1e1900 */
[----:B--2---:R-:W-:-:S05]  /*03a0*/  IADD3 R11, PT, PT, R9, R0, RZ ;  /* 0x00000000090b7210 */ /* 0x004fca0007ffe0ff */
[----:B------:R1:W-:Y:S04]  /*03b0*/  STG.E desc[UR4][R4.64+0x8], R11 ;  /* 0x0000080b04007986 */ /* 0x0003e8000c101904 */
[----:B------:R-:W2:Y:S02]  /*03c0*/  LDG.E R0, desc[UR4][R6.64+0x8] ;  /* 0x0000080406007981 */ /* 0x000ea4000c1e1900 */
[----:B--2---:R-:W-:-:S05]  /*03d0*/  IMAD.IADD R13, R11, 0x1, R0 ;  /* 0x000000010b0d7824 */ /* 0x004fca00078e0200 */
[----:B------:R2:W-:Y:S04]  /*03e0*/  STG.E desc[UR4][R4.64+0xc], R13 ;  /* 0x00000c0d04007986 */ /* 0x0005e8000c101904 */
[----:B------:R-:W3:Y:S02]  /*03f0*/  LDG.E R0, desc[UR4][R6.64+0xc] ;  /* 0x00000c0406007981 */ /* 0x000ee4000c1e1900 */
[----:B---3--:R-:W-:-:S05]  /*0400*/  IADD3 R15, PT, PT, R13, R0, RZ ;  /* 0x000000000d0f7210 */ /* 0x008fca0007ffe0ff */
[----:B------:R3:W-:Y:S04]  /*0410*/  STG.E desc[UR4][R4.64+0x10], R15 ;  /* 0x0000100f04007986 */ /* 0x0007e8000c101904 */
[----:B------:R-:W0:Y:S02]  /*0420*/  LDG.E R0, desc[UR4][R6.64+0x10] ;  /* 0x0000100406007981 */ /* 0x000e24000c1e1900 */
[----:B0-----:R-:W-:-:S05]  /*0430*/  IMAD.IADD R9, R15, 0x1, R0 ;  /* 0x000000010f097824 */ /* 0x001fca00078e0200 */
[----:B------:R0:W-:Y:S04]  /*0440*/  STG.E desc[UR4][R4.64+0x14], R9 ;  /* 0x0000140904007986 */ /* 0x0001e8000c101904 */
[----:B------:R-:W1:Y:S02]  /*0450*/  LDG.E R0, desc[UR4][R6.64+0x14] ;  /* 0x0000140406007981 */ /* 0x000e64000c1e1900 */
[----:B-1----:R-:W-:-:S05]  /*0460*/  IADD3 R11, PT, PT, R9, R0, RZ ;  /* 0x00000000090b7210 */ /* 0x002fca0007ffe0ff */
        /* <DEDUP_REMOVED lines=9> */
[----:B------:R4:W-:Y:S02]  /*0500*/  STG.E desc[UR4][R4.64+0x24], R9 ;  /* 0x0000240904007986 */ /* 0x0009e4000c101904 */
.L_x_18:
[----:B------:R-:W-:Y:S05]  /*0510*/  BSYNC.RECONVERGENT B0 ;  /* 0x0000000000007941 */ /* 0x000fea0003800200 */
.L_x_17:
[----:B------:R-:W-:Y:S06]  /*0520*/  BAR.SYNC.DEFER_BLOCKING 0x0 ;  /* 0x0000000000007b1d */ /* 0x000fec0000010000 */
[----:B------:R-:W-:Y:S05]  /*0530*/  @P0 EXIT ;  /* 0x000000000000094d */ /* 0x000fea0003800000 */
[----:B------:R-:W2:Y:S01]  /*0540*/  LDG.E R0, desc[UR4][R2.64] ;  /* 0x0000000402007981 */ /* 0x000ea2000c1e1900 */
[----:B------:R-:W0:Y:S01]  /*0550*/  LDC R7, c[0x0][0x3a0] ;  /* 0x0000e800ff077b82 */ /* 0x000e220000000800 */
[----:B-1--4-:R-:W-:Y:S01]  /*0560*/  HFMA2 R4, -RZ, RZ, 0, 0 ;  /* 0x00000000ff047431 */ /* 0x012fe200000001ff */
[----:B0-----:R-:W-:-:S04]  /*0570*/  IABS R8, R7 ;  /* 0x0000000700087213 */ /* 0x001fc80000000000 */
[----:B------:R-:W0:Y:S08]  /*0580*/  I2F.RP R6, R8 ;  /* 0x0000000800067306 */ /* 0x000e300000209400 */
[----:B0-----:R-:W0:Y:S02]  /*0590*/  MUFU.RCP R6, R6 ;  /* 0x0000000600067308 */ /* 0x001e240000001000 */
[----:B0-----:R-:W-:-:S06]  /*05a0*/  IADD3 R9, PT, PT, R6, 0xffffffe, RZ ;  /* 0x0ffffffe06097810 */ /* 0x001fcc0007ffe0ff */
[----:B------:R0:W1:Y:S02]  /*05b0*/  F2I.FTZ.U32.TRUNC.NTZ R5, R9 ;  /* 0x0000000900057305 */ /* 0x000064000021f000 */
[----:B0-----:R-:W-:Y:S02]  /*05c0*/  HFMA2 R9, -RZ, RZ, 0, 5.9604644775390625e-08 ;  /* 0x00000001ff097431 */ /* 0x001fe400000001ff */
[----:B-1----:R-:W-:-:S04]  /*05d0*/  IMAD.MOV R11, RZ, RZ, -R5 ;  /* 0x000000ffff0b7224 */ /* 0x002fc800078e0a05 */
[----:B------:R-:W-:-:S04]  /*05e0*/  IMAD R11, R11, R8, RZ ;  /* 0x000000080b0b7224 */ /* 0x000fc800078e02ff */
[----:B------:R-:W-:Y:S01]  /*05f0*/  IMAD.HI.U32 R4, R5, R11, R4 ;  /* 0x0000000b05047227 */ /* 0x000fe200078e0004 */
[----:B--2---:R-:W-:Y:S02]  /*0600*/  IABS R10, R0 ;  /* 0x00000000000a7213 */ /* 0x004fe40000000000 */
[----:B------:R-:W-:-:S03]  /*0610*/  LOP3.LUT R0, R0, R7, RZ, 0x3c, !PT ;  /* 0x0000000700007212 */ /* 0x000fc600078e3cff */
[----:B------:R-:W-:Y:S01]  /*0620*/  IMAD.MOV.U32 R5, RZ, RZ, R10 ;  /* 0x000000ffff057224 */ /* 0x000fe200078e000a */
[----:B------:R-:W-:-:S03]  /*0630*/  ISETP.GE.AND P2, PT, R0, RZ, PT ;  /* 0x000000ff0000720c */ /* 0x000fc60003f46270 */
[----:B------:R-:W-:-:S05]  /*0640*/  IMAD.HI.U32 R4, R4, R5, RZ ;  /* 0x0000000504047227 */ /* 0x000fca00078e00ff */
[----:B------:R-:W-:-:S05]  /*0650*/  IADD3 R6, PT, PT, -R4, RZ, RZ ;  /* 0x000000ff04067210 */ /* 0x000fca0007ffe1ff */
        /* <DEDUP_REMOVED lines=10> */
[----:B------:R-:W-:-:S05]  /*0700*/  @!P1 LOP3.LUT R0, RZ, R7, RZ, 0x33, !PT ;  /* 0x00000007ff009212 */ /* 0x000fca00078e33ff */
[----:B------:R-:W-:-:S05]  /*0710*/  IMAD.HI R6, R0, 0x66666667, RZ ;  /* 0x6666666700067827 */ /* 0x000fca00078e02ff */
[----:B------:R-:W-:-:S04]  /*0720*/  SHF.R.U32.HI R7, RZ, 0x1f, R6 ;  /* 0x0000001fff077819 */ /* 0x000fc80000011606 */
[----:B------:R-:W-:-:S05]  /*0730*/  LEA.HI.SX32 R7, R6, R7, 0x1e ;  /* 0x0000000706077211 */ /* 0x000fca00078ff2ff */
[----:B------:R-:W-:-:S04]  /*0740*/  IMAD R7, R7, -0xa, R0 ;  /* 0xfffffff607077824 */ /* 0x000fc800078e0200 */
[----:B0-----:R-:W-:Y:S02]  /*0750*/  IMAD.WIDE R4, R7, 0x4, R4 ;  /* 0x0000000407047825 */ /* 0x001fe400078e0204 */
[----:B------:R-:W0:Y:S04]  /*0760*/  LDC.64 R6, c[0x0][0x388] ;  /* 0x0000e200ff067b82 */ /* 0x000e280000000a00 */
[----:B------:R-:W0:Y:S04]  /*0770*/  ATOMG.E.ADD.STRONG.GPU PT, R5, desc[UR4][R4.64], R9 ;  /* 0x80000009040579a8 */ /* 0x000e2800081ef104 */
[----:B------:R-:W2:Y:S01]  /*0780*/  LDG.E R3, desc[UR4][R2.64] ;  /* 0x0000000402037981 */ /* 0x000ea2000c1e1900 */
[----:B0-----:R-:W-:-:S05]  /*0790*/  IMAD.WIDE R6, R5, 0x4, R6 ;  /* 0x0000000405067825 */ /* 0x001fca00078e0206 */
[----:B--2---:R-:W-:Y:S01]  /*07a0*/  STG.E desc[UR4][R6.64], R3 ;  /* 0x0000000306007986 */ /* 0x004fe2000c101904 */
[----:B------:R-:W-:Y:S05]  /*07b0*/  EXIT ;  /* 0x000000000000794d */ /* 0x000fea0003800000 */
.L_x_19:
        /* <DEDUP_REMOVED lines=12> */
.L_x_21:


//--------------------- .nv.shared._Z7findmaxPiS_ --------------------------
	.section	.nv.shared._Z7findmaxPiS_,"aw",@nobits
	.sectionflags	@""
	.align	16
	.zero		1024


//--------------------- .nv.shared.reserved.0     --------------------------
	.section	.nv.shared.reserved.0,"aw",@nobits
	.weak		__nv_reservedSMEM_offset_0_alias
	.size		__nv_reservedSMEM_offset_0_alias, 0, 64
	.other		__nv_reservedSMEM_offset_0_alias,@"STO_CUDA_RESERVED_SHARED STV_DEFAULT"
__nv_reservedSMEM_offset_0_alias:
	.zero		0
	.zero		64


//--------------------- .nv.shared._Z12countingSortPiS_S_S_ii --------------------------
	.section	.nv.shared._Z12countingSortPiS_S_S_ii,"aw",@nobits
	.sectionflags	@""
	.align	16
	.zero		1024


//--------------------- .nv.constant0._Z7findmaxPiS_ --------------------------
	.section	.nv.constant0._Z7findmaxPiS_,"a",@progbits
	.sectionflags	@""
	.align	4
.nv.constant0._Z7findmaxPiS_:
	.zero		912


//--------------------- .nv.constant0._Z12countingSortPiS_S_S_ii --------------------------
	.section	.nv.constant0._Z12countingSortPiS_S_S_ii,"a",@progbits
	.sectionflags	@""
	.align	4
.nv.constant0._Z12countingSortPiS_S_S_ii:
	.zero		936


//--------------------- SYMBOLS --------------------------

	.type		.nv.reservedSmem.offset0,@object
	.size		.nv.reservedSmem.offset0,0x4
	.type		.nv.reservedSmem.cap,@object
	.size		.nv.reservedSmem.cap,0x4
